//
// Generated by NVIDIA NVVM Compiler
//
// Compiler Build ID: CL-36424714
// Cuda compilation tools, release 13.0, V13.0.88
// Based on NVVM 20.0.0
//

.version 9.0
.target sm_100
.address_size 64

	// .globl	_Z6matMulPfS_S_
// _ZZ6matMulPfS_S_E2as has been demoted
// _ZZ6matMulPfS_S_E2bs has been demoted

.visible .entry _Z6matMulPfS_S_(
	.param .u64 .ptr .align 1 _Z6matMulPfS_S__param_0,
	.param .u64 .ptr .align 1 _Z6matMulPfS_S__param_1,
	.param .u64 .ptr .align 1 _Z6matMulPfS_S__param_2
)
{
	.reg .b32 	%r<22>;
	.reg .b32 	%f<17>;
	.reg .b64 	%rd<13>;
	// demoted variable
	.shared .align 4 .b8 _ZZ6matMulPfS_S_E2as[16];
	// demoted variable
	.shared .align 4 .b8 _ZZ6matMulPfS_S_E2bs[16];
	ld.param.u64 	%rd1, [_Z6matMulPfS_S__param_0];
	ld.param.u64 	%rd2, [_Z6matMulPfS_S__param_1];
	ld.param.u64 	%rd3, [_Z6matMulPfS_S__param_2];
	cvta.to.global.u64 	%rd4, %rd3;
	cvta.to.global.u64 	%rd5, %rd2;
	cvta.to.global.u64 	%rd6, %rd1;
	mov.u32 	%r1, %ctaid.x;
	mov.u32 	%r2, %ctaid.y;
	mov.u32 	%r3, %tid.x;
	mov.u32 	%r4, %tid.y;
	shl.b32 	%r5, %r2, 3;
	shl.b32 	%r6, %r1, 1;
	shl.b32 	%r7, %r4, 2;
	add.s32 	%r8, %r7, %r3;
	shl.b32 	%r9, %r4, 3;
	mov.u32 	%r10, _ZZ6matMulPfS_S_E2as;
	add.s32 	%r11, %r10, %r9;
	shl.b32 	%r12, %r3, 2;
	add.s32 	%r13, %r11, %r12;
	mov.u32 	%r14, _ZZ6matMulPfS_S_E2bs;
	add.s32 	%r15, %r14, %r12;
	add.s32 	%r16, %r15, %r9;
	add.s32 	%r17, %r6, %r3;
	add.s32 	%r18, %r17, %r5;
	add.s32 	%r19, %r18, %r7;
	mul.wide.u32 	%rd7, %r19, 4;
	add.s64 	%rd8, %rd4, %rd7;
	add.s32 	%r20, %r8, %r5;
	mul.wide.u32 	%rd9, %r20, 4;
	add.s64 	%rd10, %rd6, %rd9;
	ld.global.f32 	%f1, [%rd10];
	st.shared.f32 	[%r13], %f1;
	add.s32 	%r21, %r8, %r6;
	mul.wide.u32 	%rd11, %r21, 4;
	add.s64 	%rd12, %rd5, %rd11;
	ld.global.f32 	%f2, [%rd12];
	st.shared.f32 	[%r16], %f2;
	bar.sync 	0;
	ld.shared.f32 	%f3, [%r11];
	ld.shared.f32 	%f4, [%r15];
	fma.rn.f32 	%f5, %f3, %f4, 0f00000000;
	bar.sync 	0;
	st.global.f32 	[%rd8], %f5;
	ld.shared.f32 	%f6, [%r11+4];
	ld.shared.f32 	%f7, [%r15+8];
	fma.rn.f32 	%f8, %f6, %f7, %f5;
	bar.sync 	0;
	st.global.f32 	[%rd8], %f8;
	ld.global.f32 	%f9, [%rd10+8];
	st.shared.f32 	[%r13], %f9;
	ld.global.f32 	%f10, [%rd12+32];
	st.shared.f32 	[%r16], %f10;
	bar.sync 	0;
	ld.shared.f32 	%f11, [%r11];
	ld.shared.f32 	%f12, [%r15];
	fma.rn.f32 	%f13, %f11, %f12, %f8;
	bar.sync 	0;
	st.global.f32 	[%rd8], %f13;
	ld.shared.f32 	%f14, [%r11+4];
	ld.shared.f32 	%f15, [%r15+8];
	fma.rn.f32 	%f16, %f14, %f15, %f13;
	bar.sync 	0;
	st.global.f32 	[%rd8], %f16;
	ret;

}


// ===== COMPILED SASS (sm_100) =====

	.target	sm_100

	.elftype	@"ET_EXEC"


//--------------------- .note.nv.tkinfo           --------------------------
	.section	.note.nv.tkinfo,"",@"SHT_NOTE"
	.sectionflags	@"SHF_NOTE_NV_TKINFO"
	.tkinfo
        /*0018*/ 	.word	0x00000002
        /*0030*/ 	.string	""
        /*0030*/ 	.string	"ptxas"
        /*0030*/ 	.string	"Cuda compilation tools, release 13.0, V13.0.88"
        /*0030*/ 	.string	"Build cuda_13.0.r13.0/compiler.36424714_0"
        /*0030*/ 	.string	"-arch sm_100 -m 64 "



//--------------------- .note.nv.cuinfo           --------------------------
	.section	.note.nv.cuinfo,"",@"SHT_NOTE"
	.sectionflags	@"SHF_NOTE_NV_CUINFO"
        /*0018*/ 	.short	0x0002
        /*001a*/ 	.short	0x0064
        /*001c*/ 	.short	0x0082
	.zero		2


//--------------------- .nv.info                  --------------------------
	.section	.nv.info,"",@"SHT_CUDA_INFO"
	.align	4


	//----- nvinfo : EIATTR_REGCOUNT
	.align		4
        /*0000*/ 	.byte	0x04, 0x2f
        /*0002*/ 	.short	(.L_1 - .L_0)
	.align		4
.L_0:
        /*0004*/ 	.word	index@(_Z6matMulPfS_S_)
        /*0008*/ 	.word	0x0000001a


	//----- nvinfo : EIATTR_FRAME_SIZE
	.align		4
.L_1:
        /*000c*/ 	.byte	0x04, 0x11
        /*000e*/ 	.short	(.L_3 - .L_2)
	.align		4
.L_2:
        /*0010*/ 	.word	index@(_Z6matMulPfS_S_)
        /*0014*/ 	.word	0x00000000


	//----- nvinfo : EIATTR_MIN_STACK_SIZE
	.align		4
.L_3:
        /*0018*/ 	.byte	0x04, 0x12
        /*001a*/ 	.short	(.L_5 - .L_4)
	.align		4
.L_4:
        /*001c*/ 	.word	index@(_Z6matMulPfS_S_)
        /*0020*/ 	.word	0x00000000
.L_5:


//--------------------- .nv.compat                --------------------------
	.section	.nv.compat,"",@"SHT_CUDA_COMPAT_INFO"
	.align	4
        /*0000*/ 	.byte	0x02, 0x09, 0x00, 0x00, 0x02, 0x02, 0x01, 0x00, 0x02, 0x05, 0x05, 0x00, 0x03, 0x07, 0x01, 0x01
        /*0010*/ 	.byte	0x02, 0x03, 0x00, 0x00, 0x02, 0x06, 0x01, 0x00, 0x04, 0x0b, 0x08, 0x00, 0x09, 0x00, 0x00, 0x00
        /*0020*/ 	.byte	0x00, 0x00, 0x00, 0x00


//--------------------- .nv.info._Z6matMulPfS_S_  --------------------------
	.section	.nv.info._Z6matMulPfS_S_,"",@"SHT_CUDA_INFO"
	.sectionflags	@""
	.align	4


	//----- nvinfo : EIATTR_CUDA_API_VERSION
	.align		4
        /*0000*/ 	.byte	0x04, 0x37
        /*0002*/ 	.short	(.L_7 - .L_6)
.L_6:
        /*0004*/ 	.word	0x00000082


	//----- nvinfo : EIATTR_KPARAM_INFO
	.align		4
.L_7:
        /*0008*/ 	.byte	0x04, 0x17
        /*000a*/ 	.short	(.L_9 - .L_8)
.L_8:
        /*000c*/ 	.word	0x00000000
        /*0010*/ 	.short	0x0002
        /*0012*/ 	.short	0x0010
        /*0014*/ 	.byte	0x00, 0xf5, 0x21, 0x00


	//----- nvinfo : EIATTR_KPARAM_INFO
	.align		4
.L_9:
        /*0018*/ 	.byte	0x04, 0x17
        /*001a*/ 	.short	(.L_11 - .L_10)
.L_10:
        /*001c*/ 	.word	0x00000000
        /*0020*/ 	.short	0x0001
        /*0022*/ 	.short	0x0008
        /*0024*/ 	.byte	0x00, 0xf5, 0x21, 0x00


	//----- nvinfo : EIATTR_KPARAM_INFO
	.align		4
.L_11:
        /*0028*/ 	.byte	0x04, 0x17
        /*002a*/ 	.short	(.L_13 - .L_12)
.L_12:
        /*002c*/ 	.word	0x00000000
        /*0030*/ 	.short	0x0000
        /*0032*/ 	.short	0x0000
        /*0034*/ 	.byte	0x00, 0xf5, 0x21, 0x00


	//----- nvinfo : EIATTR_SPARSE_MMA_MASK
	.align		4
.L_13:
        /*0038*/ 	.byte	0x03, 0x50
        /*003a*/ 	.short	0x0000


	//----- nvinfo : EIATTR_MAXREG_COUNT
	.align		4
        /*003c*/ 	.byte	0x03, 0x1b
        /*003e*/ 	.short	0x00ff


	//----- nvinfo : EIATTR_NUM_BARRIERS
	.align		4
        /*0040*/ 	.byte	0x02, 0x4c
        /*0042*/ 	.byte	0x01
	.zero		1


	//----- nvinfo : EIATTR_MERCURY_ISA_VERSION
	.align		4
        /*0044*/ 	.byte	0x03, 0x5f
        /*0046*/ 	.short	0x0101


	//----- nvinfo : EIATTR_VRC_CTA_INIT_COUNT
	.align		4
        /*0048*/ 	.byte	0x02, 0x4a
	.zero		1
	.zero		1


	//----- nvinfo : EIATTR_EXIT_INSTR_OFFSETS
	.align		4
        /*004c*/ 	.byte	0x04, 0x1c
        /*004e*/ 	.short	(.L_15 - .L_14)


	//   ....[0]....
.L_14:
        /*0050*/ 	.word	0x00000390


	//----- nvinfo : EIATTR_CBANK_PARAM_SIZE
	.align		4
.L_15:
        /*0054*/ 	.byte	0x03, 0x19
        /*0056*/ 	.short	0x0018


	//----- nvinfo : EIATTR_PARAM_CBANK
	.align		4
        /*0058*/ 	.byte	0x04, 0x0a
        /*005a*/ 	.short	(.L_17 - .L_16)
	.align		4
.L_16:
        /*005c*/ 	.word	index@(.nv.constant0._Z6matMulPfS_S_)
        /*0060*/ 	.short	0x0380
        /*0062*/ 	.short	0x0018


	//----- nvinfo : EIATTR_SW_WAR
	.align		4
.L_17:
        /*0064*/ 	.byte	0x04, 0x36
        /*0066*/ 	.short	(.L_19 - .L_18)
.L_18:
        /*0068*/ 	.word	0x00000008
.L_19:


//--------------------- .nv.callgraph             --------------------------
	.section	.nv.callgraph,"",@"SHT_CUDA_CALLGRAPH"
	.align	4
	.sectionentsize	8
	.align		4
        /*0000*/ 	.word	0x00000000
	.align		4
        /*0004*/ 	.word	0xffffffff
	.align		4
        /*0008*/ 	.word	0x00000000
	.align		4
        /*000c*/ 	.word	0xfffffffe
	.align		4
        /*0010*/ 	.word	0x00000000
	.align		4
        /*0014*/ 	.word	0xfffffffd
	.align		4
        /*0018*/ 	.word	0x00000000
	.align		4
        /*001c*/ 	.word	0xfffffffc


//--------------------- .text._Z6matMulPfS_S_     --------------------------
	.section	.text._Z6matMulPfS_S_,"ax",@progbits
	.align	128
        .global         _Z6matMulPfS_S_
        .type           _Z6matMulPfS_S_,@function
        .size           _Z6matMulPfS_S_,(.L_x_1 - _Z6matMulPfS_S_)
        .other          _Z6matMulPfS_S_,@"STO_CUDA_ENTRY STV_DEFAULT"
_Z6matMulPfS_S_:
.text._Z6matMulPfS_S_:
[----:B------:R-:W-:Y:S01]  /*0000*/  LDC R1, c[0x0][0x37c] ;  /* 0x0000df00ff017b82 */ /* 0x000fe20000000800 */
[----:B------:R-:W0:Y:S07]  /*0010*/  S2R R12, SR_TID.X ;  /* 0x00000000000c7919 */ /* 0x000e2e0000002100 */
[----:B------:R-:W1:Y:S01]  /*0020*/  LDC.64 R2, c[0x0][0x380] ;  /* 0x0000e000ff027b82 */ /* 0x000e620000000a00 */
[----:B------:R-:W2:Y:S01]  /*0030*/  LDCU.64 UR8, c[0x0][0x358] ;  /* 0x00006b00ff0877ac */ /* 0x000ea20008000a00 */
[----:B------:R-:W0:Y:S01]  /*0040*/  S2R R23, SR_TID.Y ;  /* 0x0000000000177919 */ /* 0x000e220000002200 */
[----:B------:R-:W3:Y:S05]  /*0050*/  S2R R21, SR_CTAID.Y ;  /* 0x0000000000157919 */ /* 0x000eea0000002600 */
[----:B------:R-:W4:Y:S01]  /*0060*/  LDC.64 R4, c[0x0][0x388] ;  /* 0x0000e200ff047b82 */ /* 0x000f220000000a00 */
[----:B------:R-:W5:Y:S01]  /*0070*/  S2R R19, SR_CTAID.X ;  /* 0x0000000000137919 */ /* 0x000f620000002500 */
[----:B0-----:R-:W-:-:S04]  /*0080*/  LEA R0, R23, R12, 0x2 ;  /* 0x0000000c17007211 */ /* 0x001fc800078e10ff */
[-C--:B---3--:R-:W-:Y:S02]  /*0090*/  LEA R7, R21, R0.reuse, 0x3 ;  /* 0x0000000015077211 */ /* 0x088fe400078e18ff */
[----:B-----5:R-:W-:-:S03]  /*00a0*/  LEA R9, R19, R0, 0x1 ;  /* 0x0000000013097211 */ /* 0x020fc600078e08ff */
[----:B-1----:R-:W-:Y:S01]  /*00b0*/  IMAD.WIDE.U32 R2, R7, 0x4, R2 ;  /* 0x0000000407027825 */ /* 0x002fe200078e0002 */
[----:B------:R-:W0:Y:S03]  /*00c0*/  S2UR UR6, SR_CgaCtaId ;  /* 0x00000000000679c3 */ /* 0x000e260000008800 */
[----:B----4-:R-:W-:Y:S01]  /*00d0*/  IMAD.WIDE.U32 R4, R9, 0x4, R4 ;  /* 0x0000000409047825 */ /* 0x010fe200078e0004 */
[----:B--2---:R-:W2:Y:S04]  /*00e0*/  LDG.E R13, desc[UR8][R2.64] ;  /* 0x00000008020d7981 */ /* 0x004ea8000c1e1900 */
[----:B------:R-:W3:Y:S01]  /*00f0*/  LDG.E R14, desc[UR8][R4.64] ;  /* 0x00000008040e7981 */ /* 0x000ee2000c1e1900 */
[----:B------:R-:W-:Y:S01]  /*0100*/  UMOV UR4, 0x400 ;  /* 0x0000040000047882 */ /* 0x000fe20000000000 */
[----:B------:R-:W1:Y:S01]  /*0110*/  LDC.64 R6, c[0x0][0x390] ;  /* 0x0000e400ff067b82 */ /* 0x000e620000000a00 */
[----:B------:R-:W-:-:S02]  /*0120*/  UIADD3 UR5, UPT, UPT, UR4, 0x10, URZ ;  /* 0x0000001004057890 */ /* 0x000fc4000fffe0ff */
[----:B0-----:R-:W-:Y:S02]  /*0130*/  ULEA UR4, UR6, UR4, 0x18 ;  /* 0x0000000406047291 */ /* 0x001fe4000f8ec0ff */
[----:B------:R-:W-:-:S04]  /*0140*/  ULEA UR5, UR6, UR5, 0x18 ;  /* 0x0000000506057291 */ /* 0x000fc8000f8ec0ff */
[C---:B------:R-:W-:Y:S02]  /*0150*/  LEA R9, R23.reuse, UR4, 0x3 ;  /* 0x0000000417097c11 */ /* 0x040fe4000f8e18ff */
[C---:B------:R-:W-:Y:S02]  /*0160*/  LEA R8, R12.reuse, UR5, 0x2 ;  /* 0x000000050c087c11 */ /* 0x040fe4000f8e10ff */
[----:B------:R-:W-:Y:S02]  /*0170*/  LEA R10, R12, R9, 0x2 ;  /* 0x000000090c0a7211 */ /* 0x000fe400078e10ff */
[----:B------:R-:W-:Y:S02]  /*0180*/  LEA R11, R23, R8, 0x3 ;  /* 0x00000008170b7211 */ /* 0x000fe400078e18ff */
[----:B------:R-:W-:-:S04]  /*0190*/  LEA R12, R19, R12, 0x1 ;  /* 0x0000000c130c7211 */ /* 0x000fc800078e08ff */
[----:B------:R-:W-:Y:S01]  /*01a0*/  LEA R12, R21, R12, 0x3 ;  /* 0x0000000c150c7211 */ /* 0x000fe200078e18ff */
[----:B--2---:R0:W-:Y:S04]  /*01b0*/  STS [R10], R13 ;  /* 0x0000000d0a007388 */ /* 0x0041e80000000800 */
[----:B---3--:R-:W-:Y:S01]  /*01c0*/  STS [R11], R14 ;  /* 0x0000000e0b007388 */ /* 0x008fe20000000800 */
[----:B------:R-:W-:Y:S01]  /*01d0*/  BAR.SYNC.DEFER_BLOCKING 0x0 ;  /* 0x0000000000007b1d */ /* 0x000fe20000010000 */
[----:B0-----:R-:W-:-:S05]  /*01e0*/  LEA R13, R23, R12, 0x2 ;  /* 0x0000000c170d7211 */ /* 0x001fca00078e10ff */
[----:B-1----:R-:W-:Y:S01]  /*01f0*/  IMAD.WIDE.U32 R6, R13, 0x4, R6 ;  /* 0x000000040d067825 */ /* 0x002fe200078e0006 */
[----:B------:R-:W-:Y:S04]  /*0200*/  LDS R0, [R9] ;  /* 0x0000000009007984 */ /* 0x000fe80000000800 */
[----:B------:R-:W0:Y:S01]  /*0210*/  LDS R15, [R8] ;  /* 0x00000000080f7984 */ /* 0x000e220000000800 */
[----:B------:R-:W-:Y:S06]  /*0220*/  BAR.SYNC.DEFER_BLOCKING 0x0 ;  /* 0x0000000000007b1d */ /* 0x000fec0000010000 */
[----:B------:R-:W-:Y:S04]  /*0230*/  LDS R16, [R9+0x4] ;  /* 0x0000040009107984 */ /* 0x000fe80000000800 */
[----:B------:R-:W1:Y:S01]  /*0240*/  LDS R17, [R8+0x8] ;  /* 0x0000080008117984 */ /* 0x000e620000000800 */
[----:B0-----:R-:W-:-:S05]  /*0250*/  FFMA R15, R0, R15, RZ ;  /* 0x0000000f000f7223 */ /* 0x001fca00000000ff */
[----:B------:R-:W-:Y:S01]  /*0260*/  STG.E desc[UR8][R6.64], R15 ;  /* 0x0000000f06007986 */ /* 0x000fe2000c101908 */
[----:B-1----:R-:W-:Y:S01]  /*0270*/  FFMA R17, R16, R17, R15 ;  /* 0x0000001110117223 */ /* 0x002fe2000000000f */
[----:B------:R-:W-:Y:S06]  /*0280*/  BAR.SYNC.DEFER_BLOCKING 0x0 ;  /* 0x0000000000007b1d */ /* 0x000fec0000010000 */
[----:B------:R-:W-:Y:S04]  /*0290*/  STG.E desc[UR8][R6.64], R17 ;  /* 0x0000001106007986 */ /* 0x000fe8000c101908 */
[----:B------:R-:W2:Y:S04]  /*02a0*/  LDG.E R3, desc[UR8][R2.64+0x8] ;  /* 0x0000080802037981 */ /* 0x000ea8000c1e1900 */
[----:B------:R-:W3:Y:S04]  /*02b0*/  LDG.E R4, desc[UR8][R4.64+0x20] ;  /* 0x0000200804047981 */ /* 0x000ee8000c1e1900 */
[----:B--2---:R-:W-:Y:S04]  /*02c0*/  STS [R10], R3 ;  /* 0x000000030a007388 */ /* 0x004fe80000000800 */
[----:B---3--:R-:W-:Y:S01]  /*02d0*/  STS [R11], R4 ;  /* 0x000000040b007388 */ /* 0x008fe20000000800 */
[----:B------:R-:W-:Y:S06]  /*02e0*/  BAR.SYNC.DEFER_BLOCKING 0x0 ;  /* 0x0000000000007b1d */ /* 0x000fec0000010000 */
[----:B------:R-:W-:Y:S04]  /*02f0*/  LDS R0, [R9] ;  /* 0x0000000009007984 */ /* 0x000fe80000000800 */
[----:B------:R-:W0:Y:S01]  /*0300*/  LDS R12, [R8] ;  /* 0x00000000080c7984 */ /* 0x000e220000000800 */
[----:B------:R-:W-:Y:S06]  /*0310*/  BAR.SYNC.DEFER_BLOCKING 0x0 ;  /* 0x0000000000007b1d */ /* 0x000fec0000010000 */
[----:B------:R-:W-:Y:S04]  /*0320*/  LDS R14, [R9+0x4] ;  /* 0x00000400090e7984 */ /* 0x000fe80000000800 */
[----:B------:R-:W1:Y:S01]  /*0330*/  LDS R13, [R8+0x8] ;  /* 0x00000800080d7984 */ /* 0x000e620000000800 */
[----:B0-----:R-:W-:-:S05]  /*0340*/  FFMA R17, R0, R12, R17 ;  /* 0x0000000c00117223 */ /* 0x001fca0000000011 */
[----:B------:R-:W-:Y:S01]  /*0350*/  STG.E desc[UR8][R6.64], R17 ;  /* 0x0000001106007986 */ /* 0x000fe2000c101908 */
[----:B-1----:R-:W-:Y:S01]  /*0360*/  FFMA R13, R14, R13, R17 ;  /* 0x0000000d0e0d7223 */ /* 0x002fe20000000011 */
[----:B------:R-:W-:Y:S06]  /*0370*/  BAR.SYNC.DEFER_BLOCKING 0x0 ;  /* 0x0000000000007b1d */ /* 0x000fec0000010000 */
[----:B------:R-:W-:Y:S01]  /*0380*/  STG.E desc[UR8][R6.64], R13 ;  /* 0x0000000d06007986 */ /* 0x000fe2000c101908 */
[----:B------:R-:W-:Y:S05]  /*0390*/  EXIT ;  /* 0x000000000000794d */ /* 0x000fea0003800000 */
.L_x_0:
[----:B------:R-:W-:-:S00]  /*03a0*/  BRA `(.L_x_0) ;  /* 0xfffffffc00fc7947 */ /* 0x000fc0000383ffff */
[----:B------:R-:W-:-:S00]  /*03b0*/  NOP ;  /* 0x0000000000007918 */ /* 0x000fc00000000000 */
        /* <DEDUP_REMOVED lines=12> */
.L_x_1:


//--------------------- .nv.shared._Z6matMulPfS_S_ --------------------------
	.section	.nv.shared._Z6matMulPfS_S_,"aw",@nobits
	.sectionflags	@""
	.align	4
.nv.shared._Z6matMulPfS_S_:
	.zero		1056


//--------------------- .nv.shared.reserved.0     --------------------------
	.section	.nv.shared.reserved.0,"aw",@nobits
	.weak		__nv_reservedSMEM_offset_0_alias
	.size		__nv_reservedSMEM_offset_0_alias, 0, 64
	.other		__nv_reservedSMEM_offset_0_alias,@"STO_CUDA_RESERVED_SHARED STV_DEFAULT"
__nv_reservedSMEM_offset_0_alias:
	.zero		0
	.zero		64


//--------------------- .nv.constant0._Z6matMulPfS_S_ --------------------------
	.section	.nv.constant0._Z6matMulPfS_S_,"a",@progbits
	.sectionflags	@""
	.align	4
.nv.constant0._Z6matMulPfS_S_:
	.zero		920


//--------------------- SYMBOLS --------------------------

	.type		.nv.reservedSmem.offset0,@object
	.size		.nv.reservedSmem.offset0,0x4
	.type		.nv.reservedSmem.cap,@object
	.size		.nv.reservedSmem.cap,0x4
